	.headerflags	@"EF_CUDA_TEXMODE_UNIFIED EF_CUDA_64BIT_ADDRESS EF_CUDA_ACCELERATORS EF_CUDA_SM90 EF_CUDA_VIRTUAL_SM(EF_CUDA_SM90)"
	.elftype	@"ET_EXEC"


//--------------------- .nv.info                  --------------------------
	.section	.nv.info,"",@"SHT_CUDA_INFO"
	.align	4


	//----- nvinfo : EIATTR_REGCOUNT
	.align		4
        /*0000*/ 	.byte	0x04, 0x2f
        /*0002*/ 	.short	(.L_1 - .L_0)
	.align		4
.L_0:
        /*0004*/ 	.word	index@(triton_per_fused_mean_17)
        /*0008*/ 	.word	0x00000019


	//----- nvinfo : EIATTR_MIN_STACK_SIZE
	.align		4
.L_1:
        /*000c*/ 	.byte	0x04, 0x12
        /*000e*/ 	.short	(.L_3 - .L_2)
	.align		4
.L_2:
        /*0010*/ 	.word	index@(triton_per_fused_mean_17)
        /*0014*/ 	.word	0x00000000


	//----- nvinfo : EIATTR_FRAME_SIZE
	.align		4
.L_3:
        /*0018*/ 	.byte	0x04, 0x11
        /*001a*/ 	.short	(.L_5 - .L_4)
	.align		4
.L_4:
        /*001c*/ 	.word	index@(triton_per_fused_mean_17)
        /*0020*/ 	.word	0x00000000


	//----- nvinfo : EIATTR_MIN_STACK_SIZE
	.align		4
.L_5:
        /*0024*/ 	.byte	0x04, 0x12
        /*0026*/ 	.short	(.L_7 - .L_6)
	.align		4
.L_6:
        /*0028*/ 	.word	index@(triton_per_fused_mean_17)
        /*002c*/ 	.word	0x00000000
.L_7:


//--------------------- .nv.info.triton_per_fused_mean_17 --------------------------
	.section	.nv.info.triton_per_fused_mean_17,"",@"SHT_CUDA_INFO"
	.sectionflags	@""
	.align	4


	//----- nvinfo : EIATTR_CUDA_API_VERSION
	.align		4
        /*0000*/ 	.byte	0x04, 0x37
        /*0002*/ 	.short	(.L_9 - .L_8)
.L_8:
        /*0004*/ 	.word	0x0000007c


	//----- nvinfo : EIATTR_KPARAM_INFO
	.align		4
.L_9:
        /*0008*/ 	.byte	0x04, 0x17
        /*000a*/ 	.short	(.L_11 - .L_10)
.L_10:
        /*000c*/ 	.word	0x00000000
        /*0010*/ 	.short	0x0003
        /*0012*/ 	.short	0x0014
        /*0014*/ 	.byte	0x00, 0xf0, 0x11, 0x00


	//----- nvinfo : EIATTR_KPARAM_INFO
	.align		4
.L_11:
        /*0018*/ 	.byte	0x04, 0x17
        /*001a*/ 	.short	(.L_13 - .L_12)
.L_12:
        /*001c*/ 	.word	0x00000000
        /*0020*/ 	.short	0x0002
        /*0022*/ 	.short	0x0010
        /*0024*/ 	.byte	0x00, 0xf0, 0x11, 0x00


	//----- nvinfo : EIATTR_KPARAM_INFO
	.align		4
.L_13:
        /*0028*/ 	.byte	0x04, 0x17
        /*002a*/ 	.short	(.L_15 - .L_14)
.L_14:
        /*002c*/ 	.word	0x00000000
        /*0030*/ 	.short	0x0001
        /*0032*/ 	.short	0x0008
        /*0034*/ 	.byte	0x00, 0xf4, 0x21, 0x00


	//----- nvinfo : EIATTR_KPARAM_INFO
	.align		4
.L_15:
        /*0038*/ 	.byte	0x04, 0x17
        /*003a*/ 	.short	(.L_17 - .L_16)
.L_16:
        /*003c*/ 	.word	0x00000000
        /*0040*/ 	.short	0x0000
        /*0042*/ 	.short	0x0000
        /*0044*/ 	.byte	0x00, 0xf4, 0x21, 0x00


	//----- nvinfo : EIATTR_SPARSE_MMA_MASK
	.align		4
.L_17:
        /*0048*/ 	.byte	0x03, 0x50
        /*004a*/ 	.short	0x0000


	//----- nvinfo : EIATTR_MAXREG_COUNT
	.align		4
        /*004c*/ 	.byte	0x03, 0x1b
        /*004e*/ 	.short	0x00ff


	//----- nvinfo : EIATTR_COOP_GROUP_MASK_REGIDS
	.align		4
        /*0050*/ 	.byte	0x04, 0x29
        /*0052*/ 	.short	(.L_19 - .L_18)


	//   ....[0]....
.L_18:
        /*0054*/ 	.word	0xffffffff


	//   ....[1]....
        /*0058*/ 	.word	0xffffffff


	//   ....[2]....
        /*005c*/ 	.word	0xffffffff


	//   ....[3]....
        /*0060*/ 	.word	0xffffffff


	//----- nvinfo : EIATTR_COOP_GROUP_INSTR_OFFSETS
	.align		4
.L_19:
        /*0064*/ 	.byte	0x04, 0x28
        /*0066*/ 	.short	(.L_21 - .L_20)


	//   ....[0]....
.L_20:
        /*0068*/ 	.word	0x00000320


	//   ....[1]....
        /*006c*/ 	.word	0x00000330


	//   ....[2]....
        /*0070*/ 	.word	0x00000340


	//   ....[3]....
        /*0074*/ 	.word	0x00000350


	//----- nvinfo : EIATTR_EXIT_INSTR_OFFSETS
	.align		4
.L_21:
        /*0078*/ 	.byte	0x04, 0x1c
        /*007a*/ 	.short	(.L_23 - .L_22)


	//   ....[0]....
.L_22:
        /*007c*/ 	.word	0x000004f0


	//   ....[1]....
        /*0080*/ 	.word	0x00000530


	//----- nvinfo : EIATTR_REQNTID
	.align		4
.L_23:
        /*0084*/ 	.byte	0x04, 0x10
        /*0086*/ 	.short	(.L_25 - .L_24)
.L_24:
        /*0088*/ 	.word	0x00000080
        /*008c*/ 	.word	0x00000001
        /*0090*/ 	.word	0x00000001


	//----- nvinfo : EIATTR_CBANK_PARAM_SIZE
	.align		4
.L_25:
        /*0094*/ 	.byte	0x03, 0x19
        /*0096*/ 	.short	0x0018


	//----- nvinfo : EIATTR_PARAM_CBANK
	.align		4
        /*0098*/ 	.byte	0x04, 0x0a
        /*009a*/ 	.short	(.L_27 - .L_26)
	.align		4
.L_26:
        /*009c*/ 	.word	index@(.nv.constant0.triton_per_fused_mean_17)
        /*00a0*/ 	.short	0x0210
        /*00a2*/ 	.short	0x0018


	//----- nvinfo : EIATTR_SW_WAR
	.align		4
.L_27:
        /*00a4*/ 	.byte	0x04, 0x36
        /*00a6*/ 	.short	(.L_29 - .L_28)
.L_28:
        /*00a8*/ 	.word	0x00000008
.L_29:


//--------------------- .nv.callgraph             --------------------------
	.section	.nv.callgraph,"",@"SHT_CUDA_CALLGRAPH"
	.align	4
	.sectionentsize	8
	.align		4
        /*0000*/ 	.word	0x00000000
	.align		4
        /*0004*/ 	.word	0xffffffff
	.align		4
        /*0008*/ 	.word	0x00000000
	.align		4
        /*000c*/ 	.word	0xfffffffe
	.align		4
        /*0010*/ 	.word	0x00000000
	.align		4
        /*0014*/ 	.word	0xfffffffd
	.align		4
        /*0018*/ 	.word	0x00000000
	.align		4
        /*001c*/ 	.word	0xfffffffc


//--------------------- .text.triton_per_fused_mean_17 --------------------------
	.section	.text.triton_per_fused_mean_17,"ax",@progbits
	.sectionflags	@"SHF_BARRIERS=1"
	.align	128
        .global         triton_per_fused_mean_17
        .type           triton_per_fused_mean_17,@function
        .size           triton_per_fused_mean_17,(.L_x_1 - triton_per_fused_mean_17)
        .other          triton_per_fused_mean_17,@"STO_CUDA_ENTRY STV_DEFAULT"
triton_per_fused_mean_17:
.text.triton_per_fused_mean_17:
[----:B------:R-:W0:Y:S02]  /*0000*/  LDC R1, c[0x0][0x28] ;  /* 0x00000a00ff017b82 */ /* 0x000e240000000800 */
[----:B------:R-:W1:Y:S01]  /*0010*/  S2R R8, SR_TID.X ;  /* 0x0000000000087919 */ /* 0x000e620000002100 */
[----:B------:R-:W2:Y:S01]  /*0020*/  LDC.64 R2, c[0x0][0x218] ;  /* 0x00008600ff027b82 */ /* 0x000ea20000000a00 */
[----:B------:R-:W-:Y:S01]  /*0030*/  ULDC.64 UR6, c[0x0][0x208] ;  /* 0x0000820000067ab9 */ /* 0x000fe20000000a00 */
[----:B------:R-:W3:Y:S01]  /*0040*/  S2R R0, SR_CTAID.X ;  /* 0x0000000000007919 */ /* 0x000ee20000002500 */
[----:B-1----:R-:W-:-:S05]  /*0050*/  IMAD.SHL.U32 R11, R8, 0x4, RZ ;  /* 0x00000004080b7824 */ /* 0x002fca00078e00ff */
[----:B------:R-:W-:-:S04]  /*0060*/  LOP3.LUT R9, R11, 0xfc, RZ, 0xc0, !PT ;  /* 0x000000fc0b097812 */ /* 0x000fc800078ec0ff */
[----:B---3--:R-:W-:-:S04]  /*0070*/  PRMT R5, R9, 0x6540, R0 ;  /* 0x0000654009057816 */ /* 0x008fc80000000000 */
[----:B------:R-:W-:Y:S02]  /*0080*/  SHF.R.S32.HI R4, RZ, 0x1f, R5 ;  /* 0x0000001fff047819 */ /* 0x000fe40000011405 */
[----:B------:R-:W-:Y:S02]  /*0090*/  ISETP.GE.AND P0, PT, R5, 0x100, PT ;  /* 0x000001000500780c */ /* 0x000fe40003f06270 */
[----:B------:R-:W-:Y:S02]  /*00a0*/  LEA.HI R6, R4, R5, RZ, 0x6 ;  /* 0x0000000504067211 */ /* 0x000fe400078f30ff */
[----:B------:R-:W-:Y:S02]  /*00b0*/  LOP3.LUT R4, R8, 0x40, RZ, 0xc0, !PT ;  /* 0x0000004008047812 */ /* 0x000fe400078ec0ff */
[C---:B------:R-:W-:Y:S01]  /*00c0*/  LOP3.LUT R7, R6.reuse, 0xffffffc0, RZ, 0xc0, !PT ;  /* 0xffffffc006077812 */ /* 0x040fe200078ec0ff */
[----:B------:R-:W-:-:S03]  /*00d0*/  IMAD.SHL.U32 R6, R6, 0x2, RZ ;  /* 0x0000000206067824 */ /* 0x000fc600078e00ff */
[----:B------:R-:W-:Y:S02]  /*00e0*/  IADD3 R4, R4, R5, -R7 ;  /* 0x0000000504047210 */ /* 0x000fe40007ffe807 */
[----:B------:R-:W-:-:S05]  /*00f0*/  LOP3.LUT R7, R6, 0xffffff80, RZ, 0xc0, !PT ;  /* 0xffffff8006077812 */ /* 0x000fca00078ec0ff */
[----:B------:R-:W-:Y:S01]  /*0100*/  IMAD.IADD R7, R4, 0x1, R7 ;  /* 0x0000000104077824 */ /* 0x000fe200078e0207 */
[----:B------:R-:W-:-:S03]  /*0110*/  CS2R R4, SRZ ;  /* 0x0000000000047805 */ /* 0x000fc6000001ff00 */
[----:B--2---:R-:W-:Y:S01]  /*0120*/  IMAD.WIDE R16, R7, 0x4, R2 ;  /* 0x0000000407107825 */ /* 0x004fe200078e0202 */
[----:B------:R-:W-:-:S06]  /*0130*/  CS2R R6, SRZ ;  /* 0x0000000000067805 */ /* 0x000fcc000001ff00 */
[----:B------:R-:W2:Y:S01]  /*0140*/  @!P0 LDG.E.128 R4, desc[UR6][R16.64] ;  /* 0x0000000610048981 */ /* 0x000ea2000c1e1d00 */
[----:B------:R-:W1:Y:S01]  /*0150*/  S2UR UR5, SR_CgaCtaId ;  /* 0x00000000000579c3 */ /* 0x000e620000008800 */
[----:B------:R-:W-:Y:S01]  /*0160*/  UMOV UR4, 0x400 ;  /* 0x0000040000047882 */ /* 0x000fe20000000000 */
[----:B------:R-:W-:Y:S01]  /*0170*/  IMAD.SHL.U32 R2, R9, 0x8, RZ ;  /* 0x0000000809027824 */ /* 0x000fe200078e00ff */
[----:B------:R-:W-:Y:S02]  /*0180*/  SHF.R.U32.HI R3, RZ, 0x4, R8 ;  /* 0x00000004ff037819 */ /* 0x000fe40000011608 */
[----:B------:R-:W-:Y:S02]  /*0190*/  ISETP.GE.AND P1, PT, R8, 0x200, PT ;  /* 0x000002000800780c */ /* 0x000fe40003f26270 */
[----:B------:R-:W-:Y:S01]  /*01a0*/  LOP3.LUT R3, R2, 0x4, R3, 0xf8, !PT ;  /* 0x0000000402037812 */ /* 0x000fe200078ef803 */
[----:B-1----:R-:W-:Y:S01]  /*01b0*/  UPRMT UR4, UR5, 0x654, UR4 ;  /* 0x0000065405047896 */ /* 0x002fe20008000004 */
[----:B--2---:R-:W-:-:S02]  /*01c0*/  SEL R4, R4, RZ, !P0 ;  /* 0x000000ff04047207 */ /* 0x004fc40004000000 */
[----:B------:R-:W-:Y:S02]  /*01d0*/  SEL R5, R5, RZ, !P0 ;  /* 0x000000ff05057207 */ /* 0x000fe40004000000 */
[----:B------:R-:W-:Y:S02]  /*01e0*/  SEL R6, R6, RZ, !P0 ;  /* 0x000000ff06067207 */ /* 0x000fe40004000000 */
[----:B------:R-:W-:Y:S02]  /*01f0*/  SEL R7, R7, RZ, !P0 ;  /* 0x000000ff07077207 */ /* 0x000fe40004000000 */
[----:B------:R-:W-:Y:S02]  /*0200*/  SEL R4, R4, RZ, !P0 ;  /* 0x000000ff04047207 */ /* 0x000fe40004000000 */
[----:B------:R-:W-:Y:S02]  /*0210*/  SEL R16, R5, RZ, !P0 ;  /* 0x000000ff05107207 */ /* 0x000fe40004000000 */
[----:B------:R-:W-:Y:S01]  /*0220*/  SEL R6, R6, RZ, !P0 ;  /* 0x000000ff06067207 */ /* 0x000fe20004000000 */
[----:B------:R1:W-:Y:S01]  /*0230*/  STS [R3+UR4], R4 ;  /* 0x0000000403007988 */ /* 0x0003e20008000804 */
[----:B------:R-:W-:-:S03]  /*0240*/  SEL R18, R7, RZ, !P0 ;  /* 0x000000ff07127207 */ /* 0x000fc60004000000 */
[----:B------:R-:W-:Y:S04]  /*0250*/  STS [R3+UR4+0x8], R16 ;  /* 0x0000081003007988 */ /* 0x000fe80008000804 */
[----:B------:R-:W-:Y:S01]  /*0260*/  STS [R3+UR4+0x10], R6 ;  /* 0x0000100603007988 */ /* 0x000fe20008000804 */
[----:B-1----:R-:W-:-:S03]  /*0270*/  LOP3.LUT R4, R8, 0x1, RZ, 0xc0, !PT ;  /* 0x0000000108047812 */ /* 0x002fc600078ec0ff */
[----:B------:R1:W-:Y:S01]  /*0280*/  STS [R3+UR4+0x18], R18 ;  /* 0x0000181203007988 */ /* 0x0003e20008000804 */
[----:B------:R-:W-:Y:S01]  /*0290*/  BAR.SYNC.DEFER_BLOCKING 0x0 ;  /* 0x0000000000007b1d */ /* 0x000fe20000010000 */
[----:B------:R-:W-:-:S04]  /*02a0*/  ISETP.NE.U32.AND P0, PT, R4, 0x1, PT ;  /* 0x000000010400780c */ /* 0x000fc80003f05070 */
[C---:B------:R-:W-:Y:S01]  /*02b0*/  ISETP.LT.AND P0, PT, R8.reuse, 0x200, P0 ;  /* 0x000002000800780c */ /* 0x040fe20000701270 */
[----:B------:R-:W-:-:S05]  /*02c0*/  IMAD.SHL.U32 R8, R8, 0x2, RZ ;  /* 0x0000000208087824 */ /* 0x000fca00078e00ff */
[----:B-1----:R-:W-:Y:S01]  /*02d0*/  LOP3.LUT R3, R8, 0xfe, RZ, 0xc0, !PT ;  /* 0x000000fe08037812 */ /* 0x002fe200078ec0ff */
[----:B------:R-:W1:Y:S04]  /*02e0*/  @!P1 LDS R13, [R11+UR4] ;  /* 0x000000040b0d9984 */ /* 0x000e680008000800 */
[----:B------:R-:W2:Y:S04]  /*02f0*/  @!P1 LDS R10, [R11+UR4+0x200] ;  /* 0x000200040b0a9984 */ /* 0x000ea80008000800 */
[----:B------:R-:W3:Y:S04]  /*0300*/  @!P1 LDS R12, [R11+UR4+0x400] ;  /* 0x000400040b0c9984 */ /* 0x000ee80008000800 */
[----:B------:R-:W4:Y:S04]  /*0310*/  @!P1 LDS R14, [R11+UR4+0x600] ;  /* 0x000600040b0e9984 */ /* 0x000f280008000800 */
[----:B-1----:R-:W1:Y:S04]  /*0320*/  SHFL.BFLY PT, R20, R13, 0x1, 0x1f ;  /* 0x0c201f000d147f89 */ /* 0x002e6800000e0000 */
[----:B--2---:R-:W2:Y:S04]  /*0330*/  SHFL.BFLY PT, R5, R10, 0x1, 0x1f ;  /* 0x0c201f000a057f89 */ /* 0x004ea800000e0000 */
[----:B---3--:R-:W3:Y:S04]  /*0340*/  SHFL.BFLY PT, R7, R12, 0x1, 0x1f ;  /* 0x0c201f000c077f89 */ /* 0x008ee800000e0000 */
[----:B----4-:R-:W4:Y:S01]  /*0350*/  SHFL.BFLY PT, R15, R14, 0x1, 0x1f ;  /* 0x0c201f000e0f7f89 */ /* 0x010f2200000e0000 */
[----:B-1----:R-:W-:Y:S01]  /*0360*/  FADD R20, R13, R20 ;  /* 0x000000140d147221 */ /* 0x002fe20000000000 */
[----:B--2---:R-:W-:-:S04]  /*0370*/  FADD R16, R10, R5 ;  /* 0x000000050a107221 */ /* 0x004fc80000000000 */
[----:B------:R-:W-:Y:S01]  /*0380*/  @P0 STS [R11+UR4], R20 ;  /* 0x000000140b000988 */ /* 0x000fe20008000804 */
[----:B------:R-:W-:Y:S02]  /*0390*/  VIADD R10, R2, UR4 ;  /* 0x00000004020a7c36 */ /* 0x000fe40008000000 */
[----:B---3--:R-:W-:Y:S01]  /*03a0*/  FADD R18, R12, R7 ;  /* 0x000000070c127221 */ /* 0x008fe20000000000 */
[----:B------:R-:W-:Y:S01]  /*03b0*/  @P0 STS [R11+UR4+0x200], R16 ;  /* 0x000200100b000988 */ /* 0x000fe20008000804 */
[----:B------:R-:W-:Y:S01]  /*03c0*/  IMAD R10, R9, -0x4, R10 ;  /* 0xfffffffc090a7824 */ /* 0x000fe200078e020a */
[C---:B------:R-:W-:Y:S01]  /*03d0*/  LEA R12, R3.reuse, UR4, 0x2 ;  /* 0x00000004030c7c11 */ /* 0x040fe2000f8e10ff */
[----:B----4-:R-:W-:Y:S01]  /*03e0*/  FADD R22, R14, R15 ;  /* 0x0000000f0e167221 */ /* 0x010fe20000000000 */
[----:B------:R-:W-:Y:S01]  /*03f0*/  @P0 STS [R11+UR4+0x400], R18 ;  /* 0x000400120b000988 */ /* 0x000fe20008000804 */
[----:B------:R-:W1:Y:S01]  /*0400*/  LDC.64 R8, c[0x0][0x210] ;  /* 0x00008400ff087b82 */ /* 0x000e620000000a00 */
[----:B------:R-:W-:-:S02]  /*0410*/  PRMT R3, R3, 0x6540, R0 ;  /* 0x0000654003037816 */ /* 0x000fc40000000000 */
[----:B------:R-:W-:Y:S05]  /*0420*/  @P0 STS [R11+UR4+0x600], R22 ;  /* 0x000600160b000988 */ /* 0x000fea0008000804 */
[----:B------:R-:W-:Y:S01]  /*0430*/  BAR.SYNC.DEFER_BLOCKING 0x0 ;  /* 0x0000000000007b1d */ /* 0x000fe20000010000 */
[----:B------:R-:W-:-:S05]  /*0440*/  ISETP.GE.AND P0, PT, R3, 0x100, PT ;  /* 0x000001000300780c */ /* 0x000fca0003f06270 */
[----:B------:R-:W-:Y:S04]  /*0450*/  LDS R4, [R2+UR4] ;  /* 0x0000000402047984 */ /* 0x000fe80008000800 */
[----:B------:R-:W-:Y:S04]  /*0460*/  LDS R5, [R2+UR4+0x8] ;  /* 0x0000080402057984 */ /* 0x000fe80008000800 */
[----:B------:R-:W-:Y:S04]  /*0470*/  LDS R6, [R2+UR4+0x10] ;  /* 0x0000100402067984 */ /* 0x000fe80008000800 */
[----:B------:R1:W2:Y:S01]  /*0480*/  LDS R7, [R2+UR4+0x18] ;  /* 0x0000180402077984 */ /* 0x0002a20008000800 */
[----:B------:R-:W-:Y:S01]  /*0490*/  BAR.SYNC.DEFER_BLOCKING 0x0 ;  /* 0x0000000000007b1d */ /* 0x000fe20000010000 */
[----:B-1----:R-:W-:-:S05]  /*04a0*/  IMAD.WIDE R2, R3, 0x4, R8 ;  /* 0x0000000403027825 */ /* 0x002fca00078e0208 */
[----:B--2---:R1:W-:Y:S02]  /*04b0*/  STS.128 [R10], R4 ;  /* 0x000000040a007388 */ /* 0x0043e40000000c00 */
[----:B------:R-:W-:Y:S06]  /*04c0*/  BAR.SYNC.DEFER_BLOCKING 0x0 ;  /* 0x0000000000007b1d */ /* 0x000fec0000010000 */
[----:B------:R-:W2:Y:S02]  /*04d0*/  LDS.64 R12, [R12] ;  /* 0x000000000c0c7984 */ /* 0x000ea40000000a00 */
[----:B------:R-:W-:Y:S06]  /*04e0*/  BAR.SYNC.DEFER_BLOCKING 0x0 ;  /* 0x0000000000007b1d */ /* 0x000fec0000010000 */
[----:B-1----:R-:W-:Y:S05]  /*04f0*/  @P0 EXIT ;  /* 0x000000000000094d */ /* 0x002fea0003800000 */
[----:B--2---:R-:W-:Y:S01]  /*0500*/  FMUL R12, R12, 0.0052083334885537624359 ;  /* 0x3baaaaab0c0c7820 */ /* 0x004fe20000400000 */
[----:B------:R-:W-:-:S05]  /*0510*/  FMUL R13, R13, 0.0052083334885537624359 ;  /* 0x3baaaaab0d0d7820 */ /* 0x000fca0000400000 */
[----:B------:R-:W-:Y:S01]  /*0520*/  STG.E.64 desc[UR6][R2.64], R12 ;  /* 0x0000000c02007986 */ /* 0x000fe2000c101b06 */
[----:B------:R-:W-:Y:S05]  /*0530*/  EXIT ;  /* 0x000000000000794d */ /* 0x000fea0003800000 */
.L_x_0:
[----:B------:R-:W-:-:S00]  /*0540*/  BRA `(.L_x_0) ;  /* 0xfffffffc00fc7947 */ /* 0x000fc0000383ffff */
[----:B------:R-:W-:-:S00]  /*0550*/  NOP ;  /* 0x0000000000007918 */ /* 0x000fc00000000000 */
        /* <DEDUP_REMOVED lines=10> */
.L_x_1:


//--------------------- .nv.shared.triton_per_fused_mean_17 --------------------------
	.section	.nv.shared.triton_per_fused_mean_17,"aw",@nobits
	.sectionflags	@""
	.align	16
	.zero		1024


//--------------------- .nv.constant0.triton_per_fused_mean_17 --------------------------
	.section	.nv.constant0.triton_per_fused_mean_17,"a",@progbits
	.sectionflags	@""
	.align	4
.nv.constant0.triton_per_fused_mean_17:
	.zero		552
